//
// Generated by NVIDIA NVVM Compiler
//
// Compiler Build ID: CL-36424714
// Cuda compilation tools, release 13.0, V13.0.88
// Based on NVVM 20.0.0
//

.version 9.0
.target sm_100
.address_size 64

	// .globl	_Z6vecAddPfS_S_m

.visible .entry _Z6vecAddPfS_S_m(
	.param .u64 .ptr .align 1 _Z6vecAddPfS_S_m_param_0,
	.param .u64 .ptr .align 1 _Z6vecAddPfS_S_m_param_1,
	.param .u64 .ptr .align 1 _Z6vecAddPfS_S_m_param_2,
	.param .u64 _Z6vecAddPfS_S_m_param_3
)
{
	.reg .pred 	%p<13>;
	.reg .b32 	%f<46>;
	.reg .b64 	%rd<78>;

	ld.param.u64 	%rd34, [_Z6vecAddPfS_S_m_param_1];
	ld.param.u64 	%rd35, [_Z6vecAddPfS_S_m_param_2];
	ld.param.u64 	%rd33, [_Z6vecAddPfS_S_m_param_3];
	cvta.to.global.u64 	%rd1, %rd35;
	cvta.to.global.u64 	%rd2, %rd34;
	setp.eq.s64 	%p1, %rd33, 0;
	@%p1 bra 	$L__BB0_20;
	and.b64  	%rd3, %rd33, 7;
	and.b64  	%rd4, %rd33, 3;
	and.b64  	%rd5, %rd33, -8;
	and.b64  	%rd6, %rd33, 1;
	add.s64 	%rd7, %rd1, 16;
	mov.b64 	%rd68, 0;
$L__BB0_2:
	mov.b64 	%rd69, 0;
$L__BB0_3:
	ld.param.u64 	%rd67, [_Z6vecAddPfS_S_m_param_0];
	add.s64 	%rd10, %rd69, %rd68;
	cvta.to.global.u64 	%rd39, %rd67;
	shl.b64 	%rd40, %rd10, 2;
	add.s64 	%rd11, %rd39, %rd40;
	mov.b64 	%rd70, 0;
$L__BB0_4:
	mov.b64 	%rd71, 0;
$L__BB0_5:
	setp.lt.u64 	%p2, %rd33, 8;
	add.s64 	%rd14, %rd71, %rd70;
	mov.b64 	%rd76, 0;
	@%p2 bra 	$L__BB0_8;
	shl.b64 	%rd43, %rd14, 2;
	add.s64 	%rd44, %rd2, %rd43;
	add.s64 	%rd73, %rd44, 16;
	add.s64 	%rd45, %rd10, %rd70;
	add.s64 	%rd46, %rd45, %rd71;
	shl.b64 	%rd47, %rd46, 2;
	add.s64 	%rd72, %rd7, %rd47;
	mov.u64 	%rd74, %rd5;
$L__BB0_7:
	.pragma "nounroll";
	ld.global.f32 	%f1, [%rd11];
	ld.global.f32 	%f2, [%rd73+-16];
	add.f32 	%f3, %f1, %f2;
	st.global.f32 	[%rd72+-16], %f3;
	ld.global.f32 	%f4, [%rd11];
	ld.global.f32 	%f5, [%rd73+-12];
	add.f32 	%f6, %f4, %f5;
	st.global.f32 	[%rd72+-12], %f6;
	ld.global.f32 	%f7, [%rd11];
	ld.global.f32 	%f8, [%rd73+-8];
	add.f32 	%f9, %f7, %f8;
	st.global.f32 	[%rd72+-8], %f9;
	ld.global.f32 	%f10, [%rd11];
	ld.global.f32 	%f11, [%rd73+-4];
	add.f32 	%f12, %f10, %f11;
	st.global.f32 	[%rd72+-4], %f12;
	ld.global.f32 	%f13, [%rd11];
	ld.global.f32 	%f14, [%rd73];
	add.f32 	%f15, %f13, %f14;
	st.global.f32 	[%rd72], %f15;
	ld.global.f32 	%f16, [%rd11];
	ld.global.f32 	%f17, [%rd73+4];
	add.f32 	%f18, %f16, %f17;
	st.global.f32 	[%rd72+4], %f18;
	ld.global.f32 	%f19, [%rd11];
	ld.global.f32 	%f20, [%rd73+8];
	add.f32 	%f21, %f19, %f20;
	st.global.f32 	[%rd72+8], %f21;
	ld.global.f32 	%f22, [%rd11];
	ld.global.f32 	%f23, [%rd73+12];
	add.f32 	%f24, %f22, %f23;
	st.global.f32 	[%rd72+12], %f24;
	add.s64 	%rd74, %rd74, -8;
	add.s64 	%rd73, %rd73, 32;
	add.s64 	%rd72, %rd72, 32;
	setp.ne.s64 	%p3, %rd74, 0;
	mov.u64 	%rd76, %rd5;
	@%p3 bra 	$L__BB0_7;
$L__BB0_8:
	setp.eq.s64 	%p4, %rd3, 0;
	@%p4 bra 	$L__BB0_16;
	add.s64 	%rd48, %rd3, -1;
	setp.lt.u64 	%p5, %rd48, 3;
	@%p5 bra 	$L__BB0_11;
	ld.global.f32 	%f25, [%rd11];
	add.s64 	%rd49, %rd14, %rd76;
	shl.b64 	%rd50, %rd49, 2;
	add.s64 	%rd51, %rd2, %rd50;
	ld.global.f32 	%f26, [%rd51];
	add.f32 	%f27, %f25, %f26;
	add.s64 	%rd52, %rd49, %rd10;
	shl.b64 	%rd53, %rd52, 2;
	add.s64 	%rd54, %rd1, %rd53;
	st.global.f32 	[%rd54], %f27;
	ld.global.f32 	%f28, [%rd11];
	ld.global.f32 	%f29, [%rd51+4];
	add.f32 	%f30, %f28, %f29;
	st.global.f32 	[%rd54+4], %f30;
	ld.global.f32 	%f31, [%rd11];
	ld.global.f32 	%f32, [%rd51+8];
	add.f32 	%f33, %f31, %f32;
	st.global.f32 	[%rd54+8], %f33;
	ld.global.f32 	%f34, [%rd11];
	ld.global.f32 	%f35, [%rd51+12];
	add.f32 	%f36, %f34, %f35;
	st.global.f32 	[%rd54+12], %f36;
	add.s64 	%rd76, %rd76, 4;
$L__BB0_11:
	setp.eq.s64 	%p6, %rd4, 0;
	@%p6 bra 	$L__BB0_16;
	setp.eq.s64 	%p7, %rd4, 1;
	@%p7 bra 	$L__BB0_14;
	ld.global.f32 	%f37, [%rd11];
	add.s64 	%rd55, %rd14, %rd76;
	shl.b64 	%rd56, %rd55, 2;
	add.s64 	%rd57, %rd2, %rd56;
	ld.global.f32 	%f38, [%rd57];
	add.f32 	%f39, %f37, %f38;
	add.s64 	%rd58, %rd55, %rd10;
	shl.b64 	%rd59, %rd58, 2;
	add.s64 	%rd60, %rd1, %rd59;
	st.global.f32 	[%rd60], %f39;
	ld.global.f32 	%f40, [%rd11];
	ld.global.f32 	%f41, [%rd57+4];
	add.f32 	%f42, %f40, %f41;
	st.global.f32 	[%rd60+4], %f42;
	add.s64 	%rd76, %rd76, 2;
$L__BB0_14:
	setp.eq.s64 	%p8, %rd6, 0;
	@%p8 bra 	$L__BB0_16;
	ld.global.f32 	%f43, [%rd11];
	add.s64 	%rd61, %rd14, %rd76;
	shl.b64 	%rd62, %rd61, 2;
	add.s64 	%rd63, %rd2, %rd62;
	ld.global.f32 	%f44, [%rd63];
	add.f32 	%f45, %f43, %f44;
	add.s64 	%rd64, %rd61, %rd10;
	shl.b64 	%rd65, %rd64, 2;
	add.s64 	%rd66, %rd1, %rd65;
	st.global.f32 	[%rd66], %f45;
$L__BB0_16:
	add.s64 	%rd71, %rd71, 1;
	setp.ne.s64 	%p9, %rd71, %rd33;
	@%p9 bra 	$L__BB0_5;
	add.s64 	%rd70, %rd70, 1;
	setp.ne.s64 	%p10, %rd70, %rd33;
	@%p10 bra 	$L__BB0_4;
	add.s64 	%rd69, %rd69, 1;
	setp.ne.s64 	%p11, %rd69, %rd33;
	@%p11 bra 	$L__BB0_3;
	add.s64 	%rd68, %rd68, 1;
	setp.ne.s64 	%p12, %rd68, %rd33;
	@%p12 bra 	$L__BB0_2;
$L__BB0_20:
	ret;

}


// ===== COMPILED SASS (sm_100) =====

	.target	sm_100

	.elftype	@"ET_EXEC"


//--------------------- .note.nv.tkinfo           --------------------------
	.section	.note.nv.tkinfo,"",@"SHT_NOTE"
	.sectionflags	@"SHF_NOTE_NV_TKINFO"
	.tkinfo
        /*0018*/ 	.word	0x00000002
        /*0030*/ 	.string	""
        /*0030*/ 	.string	"ptxas"
        /*0030*/ 	.string	"Cuda compilation tools, release 13.0, V13.0.88"
        /*0030*/ 	.string	"Build cuda_13.0.r13.0/compiler.36424714_0"
        /*0030*/ 	.string	"-arch sm_100 -m 64 "



//--------------------- .note.nv.cuinfo           --------------------------
	.section	.note.nv.cuinfo,"",@"SHT_NOTE"
	.sectionflags	@"SHF_NOTE_NV_CUINFO"
        /*0018*/ 	.short	0x0002
        /*001a*/ 	.short	0x0064
        /*001c*/ 	.short	0x0082
	.zero		2


//--------------------- .nv.info                  --------------------------
	.section	.nv.info,"",@"SHT_CUDA_INFO"
	.align	4


	//----- nvinfo : EIATTR_REGCOUNT
	.align		4
        /*0000*/ 	.byte	0x04, 0x2f
        /*0002*/ 	.short	(.L_1 - .L_0)
	.align		4
.L_0:
        /*0004*/ 	.word	index@(_Z6vecAddPfS_S_m)
        /*0008*/ 	.word	0x00000012


	//----- nvinfo : EIATTR_FRAME_SIZE
	.align		4
.L_1:
        /*000c*/ 	.byte	0x04, 0x11
        /*000e*/ 	.short	(.L_3 - .L_2)
	.align		4
.L_2:
        /*0010*/ 	.word	index@(_Z6vecAddPfS_S_m)
        /*0014*/ 	.word	0x00000000


	//----- nvinfo : EIATTR_MIN_STACK_SIZE
	.align		4
.L_3:
        /*0018*/ 	.byte	0x04, 0x12
        /*001a*/ 	.short	(.L_5 - .L_4)
	.align		4
.L_4:
        /*001c*/ 	.word	index@(_Z6vecAddPfS_S_m)
        /*0020*/ 	.word	0x00000000
.L_5:


//--------------------- .nv.compat                --------------------------
	.section	.nv.compat,"",@"SHT_CUDA_COMPAT_INFO"
	.align	4
        /*0000*/ 	.byte	0x02, 0x09, 0x00, 0x00, 0x02, 0x02, 0x01, 0x00, 0x02, 0x05, 0x05, 0x00, 0x03, 0x07, 0x01, 0x01
        /*0010*/ 	.byte	0x02, 0x03, 0x00, 0x00, 0x02, 0x06, 0x01, 0x00, 0x04, 0x0b, 0x08, 0x00, 0x09, 0x00, 0x00, 0x00
        /*0020*/ 	.byte	0x00, 0x00, 0x00, 0x00


//--------------------- .nv.info._Z6vecAddPfS_S_m --------------------------
	.section	.nv.info._Z6vecAddPfS_S_m,"",@"SHT_CUDA_INFO"
	.sectionflags	@""
	.align	4


	//----- nvinfo : EIATTR_CUDA_API_VERSION
	.align		4
        /*0000*/ 	.byte	0x04, 0x37
        /*0002*/ 	.short	(.L_7 - .L_6)
.L_6:
        /*0004*/ 	.word	0x00000082


	//----- nvinfo : EIATTR_KPARAM_INFO
	.align		4
.L_7:
        /*0008*/ 	.byte	0x04, 0x17
        /*000a*/ 	.short	(.L_9 - .L_8)
.L_8:
        /*000c*/ 	.word	0x00000000
        /*0010*/ 	.short	0x0003
        /*0012*/ 	.short	0x0018
        /*0014*/ 	.byte	0x00, 0xf0, 0x21, 0x00


	//----- nvinfo : EIATTR_KPARAM_INFO
	.align		4
.L_9:
        /*0018*/ 	.byte	0x04, 0x17
        /*001a*/ 	.short	(.L_11 - .L_10)
.L_10:
        /*001c*/ 	.word	0x00000000
        /*0020*/ 	.short	0x0002
        /*0022*/ 	.short	0x0010
        /*0024*/ 	.byte	0x00, 0xf5, 0x21, 0x00


	//----- nvinfo : EIATTR_KPARAM_INFO
	.align		4
.L_11:
        /*0028*/ 	.byte	0x04, 0x17
        /*002a*/ 	.short	(.L_13 - .L_12)
.L_12:
        /*002c*/ 	.word	0x00000000
        /*0030*/ 	.short	0x0001
        /*0032*/ 	.short	0x0008
        /*0034*/ 	.byte	0x00, 0xf5, 0x21, 0x00


	//----- nvinfo : EIATTR_KPARAM_INFO
	.align		4
.L_13:
        /*0038*/ 	.byte	0x04, 0x17
        /*003a*/ 	.short	(.L_15 - .L_14)
.L_14:
        /*003c*/ 	.word	0x00000000
        /*0040*/ 	.short	0x0000
        /*0042*/ 	.short	0x0000
        /*0044*/ 	.byte	0x00, 0xf5, 0x21, 0x00


	//----- nvinfo : EIATTR_SPARSE_MMA_MASK
	.align		4
.L_15:
        /*0048*/ 	.byte	0x03, 0x50
        /*004a*/ 	.short	0x0000


	//----- nvinfo : EIATTR_MAXREG_COUNT
	.align		4
        /*004c*/ 	.byte	0x03, 0x1b
        /*004e*/ 	.short	0x00ff


	//----- nvinfo : EIATTR_MERCURY_ISA_VERSION
	.align		4
        /*0050*/ 	.byte	0x03, 0x5f
        /*0052*/ 	.short	0x0101


	//----- nvinfo : EIATTR_VRC_CTA_INIT_COUNT
	.align		4
        /*0054*/ 	.byte	0x02, 0x4a
	.zero		1
	.zero		1


	//----- nvinfo : EIATTR_EXIT_INSTR_OFFSETS
	.align		4
        /*0058*/ 	.byte	0x04, 0x1c
        /*005a*/ 	.short	(.L_17 - .L_16)


	//   ....[0]....
.L_16:
        /*005c*/ 	.word	0x00000040


	//   ....[1]....
        /*0060*/ 	.word	0x00000d40


	//----- nvinfo : EIATTR_CBANK_PARAM_SIZE
	.align		4
.L_17:
        /*0064*/ 	.byte	0x03, 0x19
        /*0066*/ 	.short	0x0020


	//----- nvinfo : EIATTR_PARAM_CBANK
	.align		4
        /*0068*/ 	.byte	0x04, 0x0a
        /*006a*/ 	.short	(.L_19 - .L_18)
	.align		4
.L_18:
        /*006c*/ 	.word	index@(.nv.constant0._Z6vecAddPfS_S_m)
        /*0070*/ 	.short	0x0380
        /*0072*/ 	.short	0x0020


	//----- nvinfo : EIATTR_SW_WAR
	.align		4
.L_19:
        /*0074*/ 	.byte	0x04, 0x36
        /*0076*/ 	.short	(.L_21 - .L_20)
.L_20:
        /*0078*/ 	.word	0x00000008
.L_21:


//--------------------- .nv.callgraph             --------------------------
	.section	.nv.callgraph,"",@"SHT_CUDA_CALLGRAPH"
	.align	4
	.sectionentsize	8
	.align		4
        /*0000*/ 	.word	0x00000000
	.align		4
        /*0004*/ 	.word	0xffffffff
	.align		4
        /*0008*/ 	.word	0x00000000
	.align		4
        /*000c*/ 	.word	0xfffffffe
	.align		4
        /*0010*/ 	.word	0x00000000
	.align		4
        /*0014*/ 	.word	0xfffffffd
	.align		4
        /*0018*/ 	.word	0x00000000
	.align		4
        /*001c*/ 	.word	0xfffffffc


//--------------------- .text._Z6vecAddPfS_S_m    --------------------------
	.section	.text._Z6vecAddPfS_S_m,"ax",@progbits
	.align	128
        .global         _Z6vecAddPfS_S_m
        .type           _Z6vecAddPfS_S_m,@function
        .size           _Z6vecAddPfS_S_m,(.L_x_10 - _Z6vecAddPfS_S_m)
        .other          _Z6vecAddPfS_S_m,@"STO_CUDA_ENTRY STV_DEFAULT"
_Z6vecAddPfS_S_m:
.text._Z6vecAddPfS_S_m:
[----:B------:R-:W-:Y:S01]  /*0000*/  LDC R1, c[0x0][0x37c] ;  /* 0x0000df00ff017b82 */ /* 0x000fe20000000800 */
[----:B------:R-:W0:Y:S02]  /*0010*/  LDCU.64 UR4, c[0x0][0x398] ;  /* 0x00007300ff0477ac */ /* 0x000e240008000a00 */
[----:B0-----:R-:W-:-:S04]  /*0020*/  ISETP.NE.U32.AND P0, PT, RZ, UR4, PT ;  /* 0x00000004ff007c0c */ /* 0x001fc8000bf05070 */
[----:B------:R-:W-:-:S13]  /*0030*/  ISETP.NE.AND.EX P0, PT, RZ, UR5, PT, P0 ;  /* 0x00000005ff007c0c */ /* 0x000fda000bf05300 */
[----:B------:R-:W-:Y:S05]  /*0040*/  @!P0 EXIT ;  /* 0x000000000000894d */ /* 0x000fea0003800000 */
[----:B------:R-:W0:Y:S01]  /*0050*/  LDCU.64 UR6, c[0x0][0x390] ;  /* 0x00007200ff0677ac */ /* 0x000e220008000a00 */
[----:B------:R-:W-:Y:S02]  /*0060*/  ULOP3.LUT UR28, UR4, 0x7, URZ, 0xc0, !UPT ;  /* 0x00000007041c7892 */ /* 0x000fe4000f8ec0ff */
[----:B------:R-:W-:Y:S02]  /*0070*/  ULOP3.LUT UR29, UR4, 0x3, URZ, 0xc0, !UPT ;  /* 0x00000003041d7892 */ /* 0x000fe4000f8ec0ff */
[----:B------:R-:W-:Y:S01]  /*0080*/  ULOP3.LUT UR15, UR4, 0xfffffff8, URZ, 0xc0, !UPT ;  /* 0xfffffff8040f7892 */ /* 0x000fe2000f8ec0ff */
[----:B------:R-:W1:Y:S02]  /*0090*/  LDCU.64 UR20, c[0x0][0x358] ;  /* 0x00006b00ff1477ac */ /* 0x000e640008000a00 */
[----:B------:R-:W-:Y:S01]  /*00a0*/  UMOV UR4, URZ ;  /* 0x000000ff00047c82 */ /* 0x000fe20008000000 */
[----:B------:R-:W-:Y:S01]  /*00b0*/  UMOV UR5, URZ ;  /* 0x000000ff00057c82 */ /* 0x000fe20008000000 */
[----:B0-----:R-:W-:-:S04]  /*00c0*/  UIADD3 UR14, UP0, UPT, UR6, 0x10, URZ ;  /* 0x00000010060e7890 */ /* 0x001fc8000ff1e0ff */
[----:B------:R-:W-:-:S12]  /*00d0*/  UIADD3.X UR16, UPT, UPT, URZ, UR7, URZ, UP0, !UPT ;  /* 0x00000007ff107290 */ /* 0x000fd800087fe4ff */
.L_x_8:
[----:B------:R-:W-:Y:S01]  /*00e0*/  UMOV UR6, URZ ;  /* 0x000000ff00067c82 */ /* 0x000fe20008000000 */
[----:B0-234-:R-:W-:-:S05]  /*00f0*/  UMOV UR7, URZ ;  /* 0x000000ff00077c82 */ /* 0x01dfca0008000000 */
.L_x_7:
[----:B0-----:R-:W0:Y:S01]  /*0100*/  LDCU.64 UR8, c[0x0][0x380] ;  /* 0x00007000ff0877ac */ /* 0x001e220008000a00 */
[----:B--2---:R-:W2:Y:S01]  /*0110*/  LDCU.64 UR10, c[0x0][0x398] ;  /* 0x00007300ff0a77ac */ /* 0x004ea20008000a00 */
[----:B------:R-:W-:Y:S02]  /*0120*/  UIADD3 UR30, UP0, UPT, UR4, UR6, URZ ;  /* 0x00000006041e7290 */ /* 0x000fe4000ff1e0ff */
[----:B------:R-:W-:Y:S02]  /*0130*/  UIADD3 UR6, UP2, UPT, UR6, 0x1, URZ ;  /* 0x0000000106067890 */ /* 0x000fe4000ff5e0ff */
[----:B------:R-:W-:Y:S02]  /*0140*/  UIADD3.X UR31, UPT, UPT, UR5, UR7, URZ, UP0, !UPT ;  /* 0x00000007051f7290 */ /* 0x000fe400087fe4ff */
[----:B------:R-:W-:Y:S02]  /*0150*/  UIADD3.X UR7, UPT, UPT, URZ, UR7, URZ, UP2, !UPT ;  /* 0x00000007ff077290 */ /* 0x000fe400097fe4ff */
[----:B0-----:R-:W-:-:S04]  /*0160*/  ULEA UR8, UP1, UR30, UR8, 0x2 ;  /* 0x000000081e087291 */ /* 0x001fc8000f8210ff */
[----:B------:R-:W-:Y:S02]  /*0170*/  ULEA.HI.X UR9, UR30, UR9, UR31, 0x2, UP1 ;  /* 0x000000091e097291 */ /* 0x000fe400088f141f */
[----:B--2---:R-:W-:Y:S01]  /*0180*/  UISETP.NE.U32.AND UP0, UPT, UR6, UR10, UPT ;  /* 0x0000000a0600728c */ /* 0x004fe2000bf05070 */
[----:B------:R-:W-:Y:S01]  /*0190*/  MOV R2, UR8 ;  /* 0x0000000800027c02 */ /* 0x000fe20008000f00 */
[----:B------:R-:W-:Y:S02]  /*01a0*/  UMOV UR8, URZ ;  /* 0x000000ff00087c82 */ /* 0x000fe40008000000 */
[----:B------:R-:W-:Y:S01]  /*01b0*/  MOV R3, UR9 ;  /* 0x0000000900037c02 */ /* 0x000fe20008000f00 */
[----:B------:R-:W-:Y:S01]  /*01c0*/  UISETP.NE.AND.EX UP0, UPT, UR7, UR11, UPT, UP0 ;  /* 0x0000000b0700728c */ /* 0x000fe2000bf05300 */
[----:B---34-:R-:W-:-:S10]  /*01d0*/  UMOV UR9, URZ ;  /* 0x000000ff00097c82 */ /* 0x018fd40008000000 */
.L_x_6:
[----:B------:R-:W-:Y:S01]  /*01e0*/  UMOV UR10, URZ ;  /* 0x000000ff000a7c82 */ /* 0x000fe20008000000 */
[----:B0-234-:R-:W-:-:S05]  /*01f0*/  UMOV UR11, URZ ;  /* 0x000000ff000b7c82 */ /* 0x01dfca0008000000 */
.L_x_5:
[----:B0-----:R-:W0:Y:S01]  /*0200*/  LDCU.64 UR22, c[0x0][0x398] ;  /* 0x00007300ff1677ac */ /* 0x001e220008000a00 */
[----:B------:R-:W-:Y:S01]  /*0210*/  UIADD3 UR24, UP2, UPT, UR8, UR10, URZ ;  /* 0x0000000a08187290 */ /* 0x000fe2000ff5e0ff */
[----:B------:R-:W-:Y:S01]  /*0220*/  UMOV UR12, URZ ;  /* 0x000000ff000c7c82 */ /* 0x000fe20008000000 */
[----:B------:R-:W-:Y:S02]  /*0230*/  UMOV UR13, URZ ;  /* 0x000000ff000d7c82 */ /* 0x000fe40008000000 */
[----:B------:R-:W-:Y:S02]  /*0240*/  UIADD3.X UR25, UPT, UPT, UR9, UR11, URZ, UP2, !UPT ;  /* 0x0000000b09197290 */ /* 0x000fe400097fe4ff */
[----:B0-----:R-:W-:-:S04]  /*0250*/  UISETP.GE.U32.AND UP1, UPT, UR22, 0x8, UPT ;  /* 0x000000081600788c */ /* 0x001fc8000bf26070 */
[----:B------:R-:W-:-:S09]  /*0260*/  UISETP.GE.U32.AND.EX UP1, UPT, UR23, URZ, UPT, UP1 ;  /* 0x000000ff1700728c */ /* 0x000fd2000bf26110 */
[----:B--234-:R-:W-:Y:S05]  /*0270*/  BRA.U !UP1, `(.L_x_0) ;  /* 0x0000000109f87547 */ /* 0x01cfea000b800000 */
[----:B------:R-:W0:Y:S01]  /*0280*/  LDCU.64 UR18, c[0x0][0x388] ;  /* 0x00007100ff1277ac */ /* 0x000e220008000a00 */
[----:B------:R-:W2:Y:S01]  /*0290*/  LDCU UR26, c[0x0][0x39c] ;  /* 0x00007380ff1a77ac */ /* 0x000ea20008000800 */
[----:B------:R-:W-:-:S04]  /*02a0*/  UIADD3 UR12, UP2, UP3, UR10, UR30, UR8 ;  /* 0x0000001e0a0c7290 */ /* 0x000fc8000fb5e008 */
[----:B------:R-:W-:Y:S02]  /*02b0*/  UIADD3.X UR13, UPT, UPT, UR11, UR31, UR9, UP2, UP3 ;  /* 0x0000001f0b0d7290 */ /* 0x000fe400097e6409 */
[----:B0-----:R-:W-:-:S04]  /*02c0*/  ULEA UR17, UP1, UR24, UR18, 0x2 ;  /* 0x0000001218117291 */ /* 0x001fc8000f8210ff */
[----:B------:R-:W-:Y:S02]  /*02d0*/  ULEA.HI.X UR18, UR24, UR19, UR25, 0x2, UP1 ;  /* 0x0000001318127291 */ /* 0x000fe400088f1419 */
[----:B------:R-:W-:Y:S02]  /*02e0*/  ULEA UR19, UP2, UR12, UR14, 0x2 ;  /* 0x0000000e0c137291 */ /* 0x000fe4000f8410ff */
[----:B------:R-:W-:Y:S02]  /*02f0*/  UIADD3 UR17, UP1, UPT, UR17, 0x10, URZ ;  /* 0x0000001011117890 */ /* 0x000fe4000ff3e0ff */
[----:B------:R-:W-:Y:S02]  /*0300*/  ULEA.HI.X UR12, UR12, UR16, UR13, 0x2, UP2 ;  /* 0x000000100c0c7291 */ /* 0x000fe400090f140d */
[----:B------:R-:W-:Y:S01]  /*0310*/  UIADD3.X UR13, UPT, UPT, URZ, UR18, URZ, UP1, !UPT ;  /* 0x00000012ff0d7290 */ /* 0x000fe20008ffe4ff */
[----:B------:R-:W-:Y:S01]  /*0320*/  IMAD.U32 R8, RZ, RZ, UR19 ;  /* 0x00000013ff087e24 */ /* 0x000fe2000f8e00ff */
[----:B------:R-:W-:-:S02]  /*0330*/  MOV R0, UR17 ;  /* 0x0000001100007c02 */ /* 0x000fc40008000f00 */
[----:B------:R-:W-:Y:S01]  /*0340*/  MOV R11, UR12 ;  /* 0x0000000c000b7c02 */ /* 0x000fe20008000f00 */
[----:B------:R-:W-:Y:S01]  /*0350*/  UMOV UR12, UR15 ;  /* 0x0000000f000c7c82 */ /* 0x000fe20008000000 */
[----:B------:R-:W-:Y:S01]  /*0360*/  IMAD.U32 R5, RZ, RZ, UR13 ;  /* 0x0000000dff057e24 */ /* 0x000fe2000f8e00ff */
[----:B--2---:R-:W-:-:S06]  /*0370*/  UMOV UR13, UR26 ;  /* 0x0000001a000d7c82 */ /* 0x004fcc0008000000 */
.L_x_1:
[----:B------:R-:W-:Y:S02]  /*0380*/  MOV R4, R0 ;  /* 0x0000000000047202 */ /* 0x000fe40000000f00 */
[----:B-12---:R-:W2:Y:S04]  /*0390*/  LDG.E R0, desc[UR20][R2.64] ;  /* 0x0000001402007981 */ /* 0x006ea8000c1e1900 */
[----:B------:R-:W2:Y:S01]  /*03a0*/  LDG.E R7, desc[UR20][R4.64+-0x10] ;  /* 0xfffff01404077981 */ /* 0x000ea2000c1e1900 */
[----:B------:R-:W-:Y:S01]  /*03b0*/  MOV R6, R8 ;  /* 0x0000000800067202 */ /* 0x000fe20000000f00 */
[----:B--2---:R-:W-:Y:S01]  /*03c0*/  FADD R9, R0, R7 ;  /* 0x0000000700097221 */ /* 0x004fe20000000000 */
[----:B------:R-:W-:-:S05]  /*03d0*/  IMAD.MOV.U32 R7, RZ, RZ, R11 ;  /* 0x000000ffff077224 */ /* 0x000fca00078e000b */
[----:B------:R0:W-:Y:S04]  /*03e0*/  STG.E desc[UR20][R6.64+-0x10], R9 ;  /* 0xfffff00906007986 */ /* 0x0001e8000c101914 */
[----:B------:R-:W2:Y:S04]  /*03f0*/  LDG.E R0, desc[UR20][R2.64] ;  /* 0x0000001402007981 */ /* 0x000ea8000c1e1900 */
[----:B------:R-:W2:Y:S02]  /*0400*/  LDG.E R11, desc[UR20][R4.64+-0xc] ;  /* 0xfffff414040b7981 */ /* 0x000ea4000c1e1900 */
[----:B--2---:R-:W-:-:S05]  /*0410*/  FADD R11, R0, R11 ;  /* 0x0000000b000b7221 */ /* 0x004fca0000000000 */
[----:B------:R1:W-:Y:S04]  /*0420*/  STG.E desc[UR20][R6.64+-0xc], R11 ;  /* 0xfffff40b06007986 */ /* 0x0003e8000c101914 */
[----:B------:R-:W2:Y:S04]  /*0430*/  LDG.E R0, desc[UR20][R2.64] ;  /* 0x0000001402007981 */ /* 0x000ea8000c1e1900 */
[----:B------:R-:W2:Y:S02]  /*0440*/  LDG.E R13, desc[UR20][R4.64+-0x8] ;  /* 0xfffff814040d7981 */ /* 0x000ea4000c1e1900 */
[----:B--2---:R-:W-:-:S05]  /*0450*/  FADD R13, R0, R13 ;  /* 0x0000000d000d7221 */ /* 0x004fca0000000000 */
[----:B------:R2:W-:Y:S04]  /*0460*/  STG.E desc[UR20][R6.64+-0x8], R13 ;  /* 0xfffff80d06007986 */ /* 0x0005e8000c101914 */
[----:B------:R-:W3:Y:S04]  /*0470*/  LDG.E R0, desc[UR20][R2.64] ;  /* 0x0000001402007981 */ /* 0x000ee8000c1e1900 */
[----:B------:R-:W3:Y:S02]  /*0480*/  LDG.E R15, desc[UR20][R4.64+-0x4] ;  /* 0xfffffc14040f7981 */ /* 0x000ee4000c1e1900 */
[----:B---3--:R-:W-:-:S05]  /*0490*/  FADD R15, R0, R15 ;  /* 0x0000000f000f7221 */ /* 0x008fca0000000000 */
[----:B------:R3:W-:Y:S04]  /*04a0*/  STG.E desc[UR20][R6.64+-0x4], R15 ;  /* 0xfffffc0f06007986 */ /* 0x0007e8000c101914 */
[----:B------:R-:W4:Y:S04]  /*04b0*/  LDG.E R0, desc[UR20][R2.64] ;  /* 0x0000001402007981 */ /* 0x000f28000c1e1900 */
[----:B0-----:R-:W4:Y:S02]  /*04c0*/  LDG.E R9, desc[UR20][R4.64] ;  /* 0x0000001404097981 */ /* 0x001f24000c1e1900 */
[----:B----4-:R-:W-:-:S05]  /*04d0*/  FADD R9, R0, R9 ;  /* 0x0000000900097221 */ /* 0x010fca0000000000 */
[----:B------:R-:W-:Y:S04]  /*04e0*/  STG.E desc[UR20][R6.64], R9 ;  /* 0x0000000906007986 */ /* 0x000fe8000c101914 */
[----:B------:R-:W4:Y:S04]  /*04f0*/  LDG.E R0, desc[UR20][R2.64] ;  /* 0x0000001402007981 */ /* 0x000f28000c1e1900 */
[----:B-1----:R-:W4:Y:S02]  /*0500*/  LDG.E R11, desc[UR20][R4.64+0x4] ;  /* 0x00000414040b7981 */ /* 0x002f24000c1e1900 */
[----:B----4-:R-:W-:-:S05]  /*0510*/  FADD R11, R0, R11 ;  /* 0x0000000b000b7221 */ /* 0x010fca0000000000 */
[----:B------:R0:W-:Y:S04]  /*0520*/  STG.E desc[UR20][R6.64+0x4], R11 ;  /* 0x0000040b06007986 */ /* 0x0001e8000c101914 */
[----:B------:R-:W4:Y:S04]  /*0530*/  LDG.E R0, desc[UR20][R2.64] ;  /* 0x0000001402007981 */ /* 0x000f28000c1e1900 */
[----:B--2---:R-:W4:Y:S02]  /*0540*/  LDG.E R13, desc[UR20][R4.64+0x8] ;  /* 0x00000814040d7981 */ /* 0x004f24000c1e1900 */
[----:B----4-:R-:W-:-:S05]  /*0550*/  FADD R13, R0, R13 ;  /* 0x0000000d000d7221 */ /* 0x010fca0000000000 */
[----:B------:R2:W-:Y:S04]  /*0560*/  STG.E desc[UR20][R6.64+0x8], R13 ;  /* 0x0000080d06007986 */ /* 0x0005e8000c101914 */
[----:B------:R-:W4:Y:S04]  /*0570*/  LDG.E R0, desc[UR20][R2.64] ;  /* 0x0000001402007981 */ /* 0x000f28000c1e1900 */
[----:B---3--:R-:W4:Y:S01]  /*0580*/  LDG.E R15, desc[UR20][R4.64+0xc] ;  /* 0x00000c14040f7981 */ /* 0x008f22000c1e1900 */
[----:B------:R-:W-:Y:S01]  /*0590*/  UIADD3 UR12, UP1, UPT, UR12, -0x8, URZ ;  /* 0xfffffff80c0c7890 */ /* 0x000fe2000ff3e0ff */
[----:B------:R-:W-:-:S03]  /*05a0*/  IADD3 R8, P1, PT, R6, 0x20, RZ ;  /* 0x0000002006087810 */ /* 0x000fc60007f3e0ff */
[----:B------:R-:W-:Y:S01]  /*05b0*/  UIADD3.X UR13, UPT, UPT, UR13, -0x1, URZ, UP1, !UPT ;  /* 0xffffffff0d0d7890 */ /* 0x000fe20008ffe4ff */
[----:B0-----:R-:W-:Y:S01]  /*05c0*/  IADD3.X R11, PT, PT, RZ, R7, RZ, P1, !PT ;  /* 0x00000007ff0b7210 */ /* 0x001fe20000ffe4ff */
[----:B------:R-:W-:-:S04]  /*05d0*/  UISETP.NE.U32.AND UP1, UPT, UR12, URZ, UPT ;  /* 0x000000ff0c00728c */ /* 0x000fc8000bf25070 */
[----:B------:R-:W-:Y:S01]  /*05e0*/  UISETP.NE.AND.EX UP1, UPT, UR13, URZ, UPT, UP1 ;  /* 0x000000ff0d00728c */ /* 0x000fe2000bf25310 */
[----:B----4-:R-:W-:Y:S01]  /*05f0*/  FADD R15, R0, R15 ;  /* 0x0000000f000f7221 */ /* 0x010fe20000000000 */
[----:B------:R-:W-:-:S04]  /*0600*/  IADD3 R0, P0, PT, R4, 0x20, RZ ;  /* 0x0000002004007810 */ /* 0x000fc80007f1e0ff */
[----:B------:R2:W-:Y:S01]  /*0610*/  STG.E desc[UR20][R6.64+0xc], R15 ;  /* 0x00000c0f06007986 */ /* 0x0005e2000c101914 */
[----:B------:R-:W-:Y:S02]  /*0620*/  IADD3.X R5, PT, PT, RZ, R5, RZ, P0, !PT ;  /* 0x00000005ff057210 */ /* 0x000fe400007fe4ff */
[----:B------:R-:W-:Y:S06]  /*0630*/  BRA.U UP1, `(.L_x_1) ;  /* 0xfffffffd01507547 */ /* 0x000fec000b83ffff */
[----:B------:R-:W-:Y:S01]  /*0640*/  UMOV UR12, UR15 ;  /* 0x0000000f000c7c82 */ /* 0x000fe20008000000 */
[----:B------:R-:W-:-:S05]  /*0650*/  UMOV UR13, UR26 ;  /* 0x0000001a000d7c82 */ /* 0x000fca0008000000 */
.L_x_0:
[----:B------:R-:W-:-:S04]  /*0660*/  UISETP.NE.U32.AND UP1, UPT, UR28, URZ, UPT ;  /* 0x000000ff1c00728c */ /* 0x000fc8000bf25070 */
[----:B------:R-:W-:-:S09]  /*0670*/  UISETP.NE.AND.EX UP1, UPT, URZ, URZ, UPT, UP1 ;  /* 0x000000ffff00728c */ /* 0x000fd2000bf25310 */
[----:B------:R-:W-:Y:S05]  /*0680*/  BRA.U !UP1, `(.L_x_2) ;  /* 0x00000005096c7547 */ /* 0x000fea000b800000 */
[----:B------:R-:W-:Y:S02]  /*0690*/  UIADD3 UR17, UP2, UPT, UR28, -0x1, URZ ;  /* 0xffffffff1c117890 */ /* 0x000fe4000ff5e0ff */
[----:B------:R-:W-:Y:S02]  /*06a0*/  UISETP.NE.U32.AND UP1, UPT, UR29, URZ, UPT ;  /* 0x000000ff1d00728c */ /* 0x000fe4000bf25070 */
[----:B------:R-:W-:Y:S02]  /*06b0*/  UIADD3.X UR18, UPT, UPT, URZ, -0x1, URZ, UP2, !UPT ;  /* 0xffffffffff127890 */ /* 0x000fe400097fe4ff */
[----:B------:R-:W-:Y:S02]  /*06c0*/  UISETP.GE.U32.AND UP2, UPT, UR17, 0x3, UPT ;  /* 0x000000031100788c */ /* 0x000fe4000bf46070 */
[----:B------:R-:W-:Y:S02]  /*06d0*/  UISETP.NE.AND.EX UP1, UPT, URZ, URZ, UPT, UP1 ;  /* 0x000000ffff00728c */ /* 0x000fe4000bf25310 */
[----:B------:R-:W-:-:S09]  /*06e0*/  UISETP.GE.U32.AND.EX UP2, UPT, UR18, URZ, UPT, UP2 ;  /* 0x000000ff1200728c */ /* 0x000fd2000bf46120 */
[----:B------:R-:W-:Y:S05]  /*06f0*/  BRA.U !UP2, `(.L_x_3) ;  /* 0x000000010a807547 */ /* 0x000fea000b800000 */
[----:B------:R-:W0:Y:S01]  /*0700*/  LDCU.64 UR26, c[0x0][0x388] ;  /* 0x00007100ff1a77ac */ /* 0x000e220008000a00 */
[----:B-1----:R-:W3:Y:S01]  /*0710*/  LDG.E R0, desc[UR20][R2.64] ;  /* 0x0000001402007981 */ /* 0x002ee2000c1e1900 */
[----:B------:R-:W-:-:S04]  /*0720*/  UIADD3 UR17, UP2, UPT, UR12, UR24, URZ ;  /* 0x000000180c117290 */ /* 0x000fc8000ff5e0ff */
[----:B------:R-:W-:Y:S02]  /*0730*/  UIADD3.X UR18, UPT, UPT, UR13, UR25, URZ, UP2, !UPT ;  /* 0x000000190d127290 */ /* 0x000fe400097fe4ff */
[----:B0-----:R-:W-:-:S04]  /*0740*/  ULEA UR19, UP2, UR17, UR26, 0x2 ;  /* 0x0000001a11137291 */ /* 0x001fc8000f8410ff */
[----:B------:R-:W-:Y:S02]  /*0750*/  ULEA.HI.X UR24, UR17, UR27, UR18, 0x2, UP2 ;  /* 0x0000001b11187291 */ /* 0x000fe400090f1412 */
[----:B--2---:R-:W-:-:S04]  /*0760*/  IMAD.U32 R6, RZ, RZ, UR19 ;  /* 0x00000013ff067e24 */ /* 0x004fc8000f8e00ff */
[----:B------:R-:W-:-:S05]  /*0770*/  MOV R7, UR24 ;  /* 0x0000001800077c02 */ /* 0x000fca0008000f00 */
[----:B------:R-:W3:Y:S01]  /*0780*/  LDG.E R9, desc[UR20][R6.64] ;  /* 0x0000001406097981 */ /* 0x000ee2000c1e1900 */
[----:B------:R-:W0:Y:S01]  /*0790*/  LDCU.64 UR24, c[0x0][0x390] ;  /* 0x00007200ff1877ac */ /* 0x000e220008000a00 */
[----:B------:R-:W-:-:S04]  /*07a0*/  UIADD3 UR17, UP2, UPT, UR17, UR30, URZ ;  /* 0x0000001e11117290 */ /* 0x000fc8000ff5e0ff */
[----:B------:R-:W-:Y:S02]  /*07b0*/  UIADD3.X UR18, UPT, UPT, UR18, UR31, URZ, UP2, !UPT ;  /* 0x0000001f12127290 */ /* 0x000fe400097fe4ff */
[----:B0-----:R-:W-:-:S04]  /*07c0*/  ULEA UR19, UP2, UR17, UR24, 0x2 ;  /* 0x0000001811137291 */ /* 0x001fc8000f8410ff */
[----:B------:R-:W-:Y:S02]  /*07d0*/  ULEA.HI.X UR18, UR17, UR25, UR18, 0x2, UP2 ;  /* 0x0000001911127291 */ /* 0x000fe400090f1412 */
[----:B------:R-:W-:-:S04]  /*07e0*/  MOV R4, UR19 ;  /* 0x0000001300047c02 */ /* 0x000fc80008000f00 */
[----:B------:R-:W-:Y:S01]  /*07f0*/  MOV R5, UR18 ;  /* 0x0000001200057c02 */ /* 0x000fe20008000f00 */
[----:B---3--:R-:W-:-:S05]  /*0800*/  FADD R9, R0, R9 ;  /* 0x0000000900097221 */ /* 0x008fca0000000000 */
        /* <DEDUP_REMOVED lines=9> */
[----:B------:R-:W2:Y:S04]  /*08a0*/  LDG.E R15, desc[UR20][R6.64+0xc] ;  /* 0x00000c14060f7981 */ /* 0x000ea8000c1e1900 */
[----:B------:R-:W2:Y:S01]  /*08b0*/  LDG.E R0, desc[UR20][R2.64] ;  /* 0x0000001402007981 */ /* 0x000ea2000c1e1900 */
[----:B------:R-:W-:-:S04]  /*08c0*/  UIADD3 UR12, UP2, UPT, UR12, 0x4, URZ ;  /* 0x000000040c0c7890 */ /* 0x000fc8000ff5e0ff */
[----:B------:R-:W-:Y:S01]  /*08d0*/  UIADD3.X UR13, UPT, UPT, URZ, UR13, URZ, UP2, !UPT ;  /* 0x0000000dff0d7290 */ /* 0x000fe200097fe4ff */
[----:B--2---:R-:W-:-:S05]  /*08e0*/  FADD R15, R0, R15 ;  /* 0x0000000f000f7221 */ /* 0x004fca0000000000 */
[----:B------:R0:W-:Y:S06]  /*08f0*/  STG.E desc[UR20][R4.64+0xc], R15 ;  /* 0x00000c0f04007986 */ /* 0x0001ec000c101914 */
.L_x_3:
[----:B------:R-:W-:Y:S05]  /*0900*/  BRA.U !UP1, `(.L_x_2) ;  /* 0x0000000109cc7547 */ /* 0x000fea000b800000 */
[----:B------:R-:W-:Y:S02]  /*0910*/  UISETP.NE.U32.AND UP1, UPT, UR29, 0x1, UPT ;  /* 0x000000011d00788c */ /* 0x000fe4000bf25070 */
[----:B------:R-:W-:Y:S02]  /*0920*/  ULOP3.LUT UP2, URZ, UR22, 0x1, URZ, 0xc0, !UPT ;  /* 0x0000000116ff7892 */ /* 0x000fe4000f84c0ff */
[----:B------:R-:W-:-:S09]  /*0930*/  UISETP.NE.AND.EX UP1, UPT, URZ, URZ, UPT, UP1 ;  /* 0x000000ffff00728c */ /* 0x000fd2000bf25310 */
[----:B------:R-:W-:Y:S05]  /*0940*/  BRA.U !UP1, `(.L_x_4) ;  /* 0x0000000109687547 */ /* 0x000fea000b800000 */
[----:B------:R-:W3:Y:S01]  /*0950*/  LDCU.64 UR24, c[0x0][0x388] ;  /* 0x00007100ff1877ac */ /* 0x000ee20008000a00 */
[----:B-1----:R-:W4:Y:S01]  /*0960*/  LDG.E R0, desc[UR20][R2.64] ;  /* 0x0000001402007981 */ /* 0x002f22000c1e1900 */
[----:B------:R-:W-:-:S04]  /*0970*/  UIADD3 UR17, UP1, UPT, UR8, UR10, URZ ;  /* 0x0000000a08117290 */ /* 0x000fc8000ff3e0ff */
[----:B------:R-:W-:Y:S02]  /*0980*/  UIADD3.X UR18, UPT, UPT, UR9, UR11, URZ, UP1, !UPT ;  /* 0x0000000b09127290 */ /* 0x000fe40008ffe4ff */
[----:B------:R-:W-:-:S04]  /*0990*/  UIADD3 UR17, UP1, UPT, UR12, UR17, URZ ;  /* 0x000000110c117290 */ /* 0x000fc8000ff3e0ff */
[----:B------:R-:W-:Y:S02]  /*09a0*/  UIADD3.X UR18, UPT, UPT, UR13, UR18, URZ, UP1, !UPT ;  /* 0x000000120d127290 */ /* 0x000fe40008ffe4ff */
[----:B---3--:R-:W-:-:S04]  /*09b0*/  ULEA UR24, UP1, UR17, UR24, 0x2 ;  /* 0x0000001811187291 */ /* 0x008fc8000f8210ff */
[----:B------:R-:W-:Y:S02]  /*09c0*/  ULEA.HI.X UR25, UR17, UR25, UR18, 0x2, UP1 ;  /* 0x0000001911197291 */ /* 0x000fe400088f1412 */
[----:B0-----:R-:W-:-:S04]  /*09d0*/  IMAD.U32 R4, RZ, RZ, UR24 ;  /* 0x00000018ff047e24 */ /* 0x001fc8000f8e00ff */
[----:B------:R-:W-:-:S05]  /*09e0*/  MOV R5, UR25 ;  /* 0x0000001900057c02 */ /* 0x000fca0008000f00 */
[----:B------:R-:W4:Y:S01]  /*09f0*/  LDG.E R9, desc[UR20][R4.64] ;  /* 0x0000001404097981 */ /* 0x000f22000c1e1900 */
[----:B------:R-:W0:Y:S01]  /*0a00*/  LDCU.64 UR24, c[0x0][0x390] ;  /* 0x00007200ff1877ac */ /* 0x000e220008000a00 */
[----:B------:R-:W-:-:S04]  /*0a10*/  UIADD3 UR17, UP1, UPT, UR17, UR30, URZ ;  /* 0x0000001e11117290 */ /* 0x000fc8000ff3e0ff */
[----:B------:R-:W-:Y:S02]  /*0a20*/  UIADD3.X UR18, UPT, UPT, UR18, UR31, URZ, UP1, !UPT ;  /* 0x0000001f12127290 */ /* 0x000fe40008ffe4ff */
[----:B0-----:R-:W-:-:S04]  /*0a30*/  ULEA UR24, UP1, UR17, UR24, 0x2 ;  /* 0x0000001811187291 */ /* 0x001fc8000f8210ff */
[----:B------:R-:W-:Y:S02]  /*0a40*/  ULEA.HI.X UR18, UR17, UR25, UR18, 0x2, UP1 ;  /* 0x0000001911127291 */ /* 0x000fe400088f1412 */
[----:B--2---:R-:W-:-:S04]  /*0a50*/  MOV R6, UR24 ;  /* 0x0000001800067c02 */ /* 0x004fc80008000f00 */
[----:B------:R-:W-:Y:S01]  /*0a60*/  MOV R7, UR18 ;  /* 0x0000001200077c02 */ /* 0x000fe20008000f00 */
[----:B----4-:R-:W-:-:S05]  /*0a70*/  FADD R9, R0, R9 ;  /* 0x0000000900097221 */ /* 0x010fca0000000000 */
[----:B------:R3:W-:Y:S04]  /*0a80*/  STG.E desc[UR20][R6.64], R9 ;  /* 0x0000000906007986 */ /* 0x0007e8000c101914 */
[----:B------:R-:W2:Y:S04]  /*0a90*/  LDG.E R11, desc[UR20][R4.64+0x4] ;  /* 0x00000414040b7981 */ /* 0x000ea8000c1e1900 */
[----:B------:R-:W2:Y:S01]  /*0aa0*/  LDG.E R0, desc[UR20][R2.64] ;  /* 0x0000001402007981 */ /* 0x000ea2000c1e1900 */
[----:B------:R-:W-:-:S04]  /*0ab0*/  UIADD3 UR12, UP1, UPT, UR12, 0x2, URZ ;  /* 0x000000020c0c7890 */ /* 0x000fc8000ff3e0ff */
[----:B------:R-:W-:Y:S01]  /*0ac0*/  UIADD3.X UR13, UPT, UPT, URZ, UR13, URZ, UP1, !UPT ;  /* 0x0000000dff0d7290 */ /* 0x000fe20008ffe4ff */
[----:B--2---:R-:W-:-:S05]  /*0ad0*/  FADD R11, R0, R11 ;  /* 0x0000000b000b7221 */ /* 0x004fca0000000000 */
[----:B------:R3:W-:Y:S06]  /*0ae0*/  STG.E desc[UR20][R6.64+0x4], R11 ;  /* 0x0000040b06007986 */ /* 0x0007ec000c101914 */
.L_x_4:
[----:B------:R-:W-:Y:S05]  /*0af0*/  BRA.U !UP2, `(.L_x_2) ;  /* 0x000000010a507547 */ /* 0x000fea000b800000 */
[----:B------:R-:W4:Y:S01]  /*0b00*/  LDCU.64 UR24, c[0x0][0x388] ;  /* 0x00007100ff1877ac */ /* 0x000f220008000a00 */
[----:B-1----:R-:W5:Y:S01]  /*0b10*/  LDG.E R0, desc[UR20][R2.64] ;  /* 0x0000001402007981 */ /* 0x002f62000c1e1900 */
[----:B------:R-:W-:-:S04]  /*0b20*/  UIADD3 UR17, UP1, UPT, UR8, UR10, URZ ;  /* 0x0000000a08117290 */ /* 0x000fc8000ff3e0ff */
[----:B------:R-:W-:Y:S02]  /*0b30*/  UIADD3.X UR18, UPT, UPT, UR9, UR11, URZ, UP1, !UPT ;  /* 0x0000000b09127290 */ /* 0x000fe40008ffe4ff */
[----:B------:R-:W-:-:S04]  /*0b40*/  UIADD3 UR17, UP1, UPT, UR12, UR17, URZ ;  /* 0x000000110c117290 */ /* 0x000fc8000ff3e0ff */
[----:B------:R-:W-:Y:S02]  /*0b50*/  UIADD3.X UR18, UPT, UPT, UR13, UR18, URZ, UP1, !UPT ;  /* 0x000000120d127290 */ /* 0x000fe40008ffe4ff */
[----:B----4-:R-:W-:-:S04]  /*0b60*/  ULEA UR12, UP1, UR17, UR24, 0x2 ;  /* 0x00000018110c7291 */ /* 0x010fc8000f8210ff */
[----:B------:R-:W-:Y:S02]  /*0b70*/  ULEA.HI.X UR13, UR17, UR25, UR18, 0x2, UP1 ;  /* 0x00000019110d7291 */ /* 0x000fe400088f1412 */
[----:B0-----:R-:W-:Y:S01]  /*0b80*/  IMAD.U32 R4, RZ, RZ, UR12 ;  /* 0x0000000cff047e24 */ /* 0x001fe2000f8e00ff */
[----:B------:R-:W0:Y:S03]  /*0b90*/  LDCU.64 UR24, c[0x0][0x390] ;  /* 0x00007200ff1877ac */ /* 0x000e260008000a00 */
[----:B------:R-:W-:-:S06]  /*0ba0*/  MOV R5, UR13 ;  /* 0x0000000d00057c02 */ /* 0x000fcc0008000f00 */
[----:B------:R-:W5:Y:S01]  /*0bb0*/  LDG.E R5, desc[UR20][R4.64] ;  /* 0x0000001404057981 */ /* 0x000f62000c1e1900 */
[----:B------:R-:W-:-:S04]  /*0bc0*/  UIADD3 UR13, UP1, UPT, UR17, UR30, URZ ;  /* 0x0000001e110d7290 */ /* 0x000fc8000ff3e0ff */
[----:B------:R-:W-:Y:S02]  /*0bd0*/  UIADD3.X UR17, UPT, UPT, UR18, UR31, URZ, UP1, !UPT ;  /* 0x0000001f12117290 */ /* 0x000fe40008ffe4ff */
[----:B0-----:R-:W-:-:S04]  /*0be0*/  ULEA UR12, UP1, UR13, UR24, 0x2 ;  /* 0x000000180d0c7291 */ /* 0x001fc8000f8210ff */
[----:B------:R-:W-:Y:S02]  /*0bf0*/  ULEA.HI.X UR13, UR13, UR25, UR17, 0x2, UP1 ;  /* 0x000000190d0d7291 */ /* 0x000fe400088f1411 */
[----:B--23--:R-:W-:-:S04]  /*0c00*/  MOV R6, UR12 ;  /* 0x0000000c00067c02 */ /* 0x00cfc80008000f00 */
[----:B------:R-:W-:Y:S01]  /*0c10*/  MOV R7, UR13 ;  /* 0x0000000d00077c02 */ /* 0x000fe20008000f00 */
[----:B-----5:R-:W-:-:S05]  /*0c20*/  FADD R9, R0, R5 ;  /* 0x0000000500097221 */ /* 0x020fca0000000000 */
[----:B------:R4:W-:Y:S02]  /*0c30*/  STG.E desc[UR20][R6.64], R9 ;  /* 0x0000000906007986 */ /* 0x0009e4000c101914 */
.L_x_2:
[----:B------:R-:W-:-:S04]  /*0c40*/  UIADD3 UR10, UP1, UPT, UR10, 0x1, URZ ;  /* 0x000000010a0a7890 */ /* 0x000fc8000ff3e0ff */
[----:B------:R-:W-:Y:S02]  /*0c50*/  UIADD3.X UR11, UPT, UPT, URZ, UR11, URZ, UP1, !UPT ;  /* 0x0000000bff0b7290 */ /* 0x000fe40008ffe4ff */
[----:B------:R-:W-:-:S04]  /*0c60*/  UISETP.NE.U32.AND UP1, UPT, UR10, UR22, UPT ;  /* 0x000000160a00728c */ /* 0x000fc8000bf25070 */
[----:B------:R-:W-:-:S09]  /*0c70*/  UISETP.NE.AND.EX UP1, UPT, UR11, UR23, UPT, UP1 ;  /* 0x000000170b00728c */ /* 0x000fd2000bf25310 */
[----:B------:R-:W-:Y:S05]  /*0c80*/  BRA.U UP1, `(.L_x_5) ;  /* 0xfffffff5015c7547 */ /* 0x000fea000b83ffff */
[----:B------:R-:W-:-:S04]  /*0c90*/  UIADD3 UR8, UP1, UPT, UR8, 0x1, URZ ;  /* 0x0000000108087890 */ /* 0x000fc8000ff3e0ff */
[----:B------:R-:W-:Y:S02]  /*0ca0*/  UIADD3.X UR9, UPT, UPT, URZ, UR9, URZ, UP1, !UPT ;  /* 0x00000009ff097290 */ /* 0x000fe40008ffe4ff */
[----:B------:R-:W-:-:S04]  /*0cb0*/  UISETP.NE.U32.AND UP1, UPT, UR8, UR22, UPT ;  /* 0x000000160800728c */ /* 0x000fc8000bf25070 */
[----:B------:R-:W-:-:S09]  /*0cc0*/  UISETP.NE.AND.EX UP1, UPT, UR9, UR23, UPT, UP1 ;  /* 0x000000170900728c */ /* 0x000fd2000bf25310 */
[----:B------:R-:W-:Y:S05]  /*0cd0*/  BRA.U UP1, `(.L_x_6) ;  /* 0xfffffff501407547 */ /* 0x000fea000b83ffff */
[----:B------:R-:W-:Y:S05]  /*0ce0*/  BRA.U UP0, `(.L_x_7) ;  /* 0xfffffff500047547 */ /* 0x000fea000b83ffff */
[----:B------:R-:W-:-:S04]  /*0cf0*/  UIADD3 UR4, UP0, UPT, UR4, 0x1, URZ ;  /* 0x0000000104047890 */ /* 0x000fc8000ff1e0ff */
[----:B------:R-:W-:Y:S02]  /*0d00*/  UIADD3.X UR5, UPT, UPT, URZ, UR5, URZ, UP0, !UPT ;  /* 0x00000005ff057290 */ /* 0x000fe400087fe4ff */
[----:B------:R-:W-:-:S04]  /*0d10*/  UISETP.NE.U32.AND UP0, UPT, UR4, UR22, UPT ;  /* 0x000000160400728c */ /* 0x000fc8000bf05070 */
[----:B------:R-:W-:-:S09]  /*0d20*/  UISETP.NE.AND.EX UP0, UPT, UR5, UR23, UPT, UP0 ;  /* 0x000000170500728c */ /* 0x000fd2000bf05300 */
[----:B------:R-:W-:Y:S05]  /*0d30*/  BRA.U UP0, `(.L_x_8) ;  /* 0xfffffff100e87547 */ /* 0x000fea000b83ffff */
[----:B-1----:R-:W-:Y:S05]  /*0d40*/  EXIT ;  /* 0x000000000000794d */ /* 0x002fea0003800000 */
.L_x_9:
[----:B------:R-:W-:-:S00]  /*0d50*/  BRA `(.L_x_9) ;  /* 0xfffffffc00fc7947 */ /* 0x000fc0000383ffff */
[----:B------:R-:W-:-:S00]  /*0d60*/  NOP ;  /* 0x0000000000007918 */ /* 0x000fc00000000000 */
        /* <DEDUP_REMOVED lines=9> */
.L_x_10:


//--------------------- .nv.shared.reserved.0     --------------------------
	.section	.nv.shared.reserved.0,"aw",@nobits
	.weak		__nv_reservedSMEM_offset_0_alias
	.size		__nv_reservedSMEM_offset_0_alias, 0, 64
	.other		__nv_reservedSMEM_offset_0_alias,@"STO_CUDA_RESERVED_SHARED STV_DEFAULT"
__nv_reservedSMEM_offset_0_alias:
	.zero		0
	.zero		64


//--------------------- .nv.constant0._Z6vecAddPfS_S_m --------------------------
	.section	.nv.constant0._Z6vecAddPfS_S_m,"a",@progbits
	.sectionflags	@""
	.align	4
.nv.constant0._Z6vecAddPfS_S_m:
	.zero		928


//--------------------- SYMBOLS --------------------------

	.type		.nv.reservedSmem.offset0,@object
	.size		.nv.reservedSmem.offset0,0x4
